//
// Generated by NVIDIA NVVM Compiler
//
// Compiler Build ID: CL-36424714
// Cuda compilation tools, release 13.0, V13.0.88
// Based on NVVM 20.0.0
//

.version 9.0
.target sm_100
.address_size 64

	// .globl	_Z4AsumPiS_S_

.visible .entry _Z4AsumPiS_S_(
	.param .u64 .ptr .align 1 _Z4AsumPiS_S__param_0,
	.param .u64 .ptr .align 1 _Z4AsumPiS_S__param_1,
	.param .u64 .ptr .align 1 _Z4AsumPiS_S__param_2
)
{
	.reg .b32 	%r<4>;
	.reg .b64 	%rd<7>;

	ld.param.u64 	%rd1, [_Z4AsumPiS_S__param_0];
	ld.param.u64 	%rd2, [_Z4AsumPiS_S__param_1];
	ld.param.u64 	%rd3, [_Z4AsumPiS_S__param_2];
	cvta.to.global.u64 	%rd4, %rd3;
	cvta.to.global.u64 	%rd5, %rd2;
	cvta.to.global.u64 	%rd6, %rd1;
	ld.global.u32 	%r1, [%rd6];
	ld.global.u32 	%r2, [%rd5];
	add.s32 	%r3, %r2, %r1;
	st.global.u32 	[%rd4], %r3;
	ret;

}


// ===== COMPILED SASS (sm_100) =====

	.target	sm_100

	.elftype	@"ET_EXEC"


//--------------------- .note.nv.tkinfo           --------------------------
	.section	.note.nv.tkinfo,"",@"SHT_NOTE"
	.sectionflags	@"SHF_NOTE_NV_TKINFO"
	.tkinfo
        /*0018*/ 	.word	0x00000002
        /*0030*/ 	.string	""
        /*0030*/ 	.string	"ptxas"
        /*0030*/ 	.string	"Cuda compilation tools, release 13.0, V13.0.88"
        /*0030*/ 	.string	"Build cuda_13.0.r13.0/compiler.36424714_0"
        /*0030*/ 	.string	"-arch sm_100 -m 64 "



//--------------------- .note.nv.cuinfo           --------------------------
	.section	.note.nv.cuinfo,"",@"SHT_NOTE"
	.sectionflags	@"SHF_NOTE_NV_CUINFO"
        /*0018*/ 	.short	0x0002
        /*001a*/ 	.short	0x0064
        /*001c*/ 	.short	0x0082
	.zero		2


//--------------------- .nv.info                  --------------------------
	.section	.nv.info,"",@"SHT_CUDA_INFO"
	.align	4


	//----- nvinfo : EIATTR_REGCOUNT
	.align		4
        /*0000*/ 	.byte	0x04, 0x2f
        /*0002*/ 	.short	(.L_1 - .L_0)
	.align		4
.L_0:
        /*0004*/ 	.word	index@(_Z4AsumPiS_S_)
        /*0008*/ 	.word	0x0000000c


	//----- nvinfo : EIATTR_FRAME_SIZE
	.align		4
.L_1:
        /*000c*/ 	.byte	0x04, 0x11
        /*000e*/ 	.short	(.L_3 - .L_2)
	.align		4
.L_2:
        /*0010*/ 	.word	index@(_Z4AsumPiS_S_)
        /*0014*/ 	.word	0x00000000


	//----- nvinfo : EIATTR_MIN_STACK_SIZE
	.align		4
.L_3:
        /*0018*/ 	.byte	0x04, 0x12
        /*001a*/ 	.short	(.L_5 - .L_4)
	.align		4
.L_4:
        /*001c*/ 	.word	index@(_Z4AsumPiS_S_)
        /*0020*/ 	.word	0x00000000
.L_5:


//--------------------- .nv.compat                --------------------------
	.section	.nv.compat,"",@"SHT_CUDA_COMPAT_INFO"
	.align	4
        /*0000*/ 	.byte	0x02, 0x09, 0x00, 0x00, 0x02, 0x02, 0x01, 0x00, 0x02, 0x05, 0x05, 0x00, 0x03, 0x07, 0x01, 0x01
        /*0010*/ 	.byte	0x02, 0x03, 0x00, 0x00, 0x02, 0x06, 0x01, 0x00, 0x04, 0x0b, 0x08, 0x00, 0x09, 0x00, 0x00, 0x00
        /*0020*/ 	.byte	0x00, 0x00, 0x00, 0x00


//--------------------- .nv.info._Z4AsumPiS_S_    --------------------------
	.section	.nv.info._Z4AsumPiS_S_,"",@"SHT_CUDA_INFO"
	.sectionflags	@""
	.align	4


	//----- nvinfo : EIATTR_CUDA_API_VERSION
	.align		4
        /*0000*/ 	.byte	0x04, 0x37
        /*0002*/ 	.short	(.L_7 - .L_6)
.L_6:
        /*0004*/ 	.word	0x00000082


	//----- nvinfo : EIATTR_KPARAM_INFO
	.align		4
.L_7:
        /*0008*/ 	.byte	0x04, 0x17
        /*000a*/ 	.short	(.L_9 - .L_8)
.L_8:
        /*000c*/ 	.word	0x00000000
        /*0010*/ 	.short	0x0002
        /*0012*/ 	.short	0x0010
        /*0014*/ 	.byte	0x00, 0xf5, 0x21, 0x00


	//----- nvinfo : EIATTR_KPARAM_INFO
	.align		4
.L_9:
        /*0018*/ 	.byte	0x04, 0x17
        /*001a*/ 	.short	(.L_11 - .L_10)
.L_10:
        /*001c*/ 	.word	0x00000000
        /*0020*/ 	.short	0x0001
        /*0022*/ 	.short	0x0008
        /*0024*/ 	.byte	0x00, 0xf5, 0x21, 0x00


	//----- nvinfo : EIATTR_KPARAM_INFO
	.align		4
.L_11:
        /*0028*/ 	.byte	0x04, 0x17
        /*002a*/ 	.short	(.L_13 - .L_12)
.L_12:
        /*002c*/ 	.word	0x00000000
        /*0030*/ 	.short	0x0000
        /*0032*/ 	.short	0x0000
        /*0034*/ 	.byte	0x00, 0xf5, 0x21, 0x00


	//----- nvinfo : EIATTR_SPARSE_MMA_MASK
	.align		4
.L_13:
        /*0038*/ 	.byte	0x03, 0x50
        /*003a*/ 	.short	0x0000


	//----- nvinfo : EIATTR_MAXREG_COUNT
	.align		4
        /*003c*/ 	.byte	0x03, 0x1b
        /*003e*/ 	.short	0x00ff


	//----- nvinfo : EIATTR_MERCURY_ISA_VERSION
	.align		4
        /*0040*/ 	.byte	0x03, 0x5f
        /*0042*/ 	.short	0x0101


	//----- nvinfo : EIATTR_VRC_CTA_INIT_COUNT
	.align		4
        /*0044*/ 	.byte	0x02, 0x4a
	.zero		1
	.zero		1


	//----- nvinfo : EIATTR_EXIT_INSTR_OFFSETS
	.align		4
        /*0048*/ 	.byte	0x04, 0x1c
        /*004a*/ 	.short	(.L_15 - .L_14)


	//   ....[0]....
.L_14:
        /*004c*/ 	.word	0x00000090


	//----- nvinfo : EIATTR_CBANK_PARAM_SIZE
	.align		4
.L_15:
        /*0050*/ 	.byte	0x03, 0x19
        /*0052*/ 	.short	0x0018


	//----- nvinfo : EIATTR_PARAM_CBANK
	.align		4
        /*0054*/ 	.byte	0x04, 0x0a
        /*0056*/ 	.short	(.L_17 - .L_16)
	.align		4
.L_16:
        /*0058*/ 	.word	index@(.nv.constant0._Z4AsumPiS_S_)
        /*005c*/ 	.short	0x0380
        /*005e*/ 	.short	0x0018


	//----- nvinfo : EIATTR_SW_WAR
	.align		4
.L_17:
        /*0060*/ 	.byte	0x04, 0x36
        /*0062*/ 	.short	(.L_19 - .L_18)
.L_18:
        /*0064*/ 	.word	0x00000008
.L_19:


//--------------------- .nv.callgraph             --------------------------
	.section	.nv.callgraph,"",@"SHT_CUDA_CALLGRAPH"
	.align	4
	.sectionentsize	8
	.align		4
        /*0000*/ 	.word	0x00000000
	.align		4
        /*0004*/ 	.word	0xffffffff
	.align		4
        /*0008*/ 	.word	0x00000000
	.align		4
        /*000c*/ 	.word	0xfffffffe
	.align		4
        /*0010*/ 	.word	0x00000000
	.align		4
        /*0014*/ 	.word	0xfffffffd
	.align		4
        /*0018*/ 	.word	0x00000000
	.align		4
        /*001c*/ 	.word	0xfffffffc


//--------------------- .text._Z4AsumPiS_S_       --------------------------
	.section	.text._Z4AsumPiS_S_,"ax",@progbits
	.align	128
        .global         _Z4AsumPiS_S_
        .type           _Z4AsumPiS_S_,@function
        .size           _Z4AsumPiS_S_,(.L_x_1 - _Z4AsumPiS_S_)
        .other          _Z4AsumPiS_S_,@"STO_CUDA_ENTRY STV_DEFAULT"
_Z4AsumPiS_S_:
.text._Z4AsumPiS_S_:
[----:B------:R-:W-:Y:S08]  /*0000*/  LDC R1, c[0x0][0x37c] ;  /* 0x0000df00ff017b82 */ /* 0x000ff00000000800 */
[----:B------:R-:W0:Y:S01]  /*0010*/  LDC.64 R2, c[0x0][0x380] ;  /* 0x0000e000ff027b82 */ /* 0x000e220000000a00 */
[----:B------:R-:W0:Y:S07]  /*0020*/  LDCU.64 UR4, c[0x0][0x358] ;  /* 0x00006b00ff0477ac */ /* 0x000e2e0008000a00 */
[----:B------:R-:W1:Y:S01]  /*0030*/  LDC.64 R4, c[0x0][0x388] ;  /* 0x0000e200ff047b82 */ /* 0x000e620000000a00 */
[----:B0-----:R-:W2:Y:S04]  /*0040*/  LDG.E R2, desc[UR4][R2.64] ;  /* 0x0000000402027981 */ /* 0x001ea8000c1e1900 */
[----:B-1----:R-:W2:Y:S03]  /*0050*/  LDG.E R5, desc[UR4][R4.64] ;  /* 0x0000000404057981 */ /* 0x002ea6000c1e1900 */
[----:B------:R-:W0:Y:S01]  /*0060*/  LDC.64 R6, c[0x0][0x390] ;  /* 0x0000e400ff067b82 */ /* 0x000e220000000a00 */
[----:B--2---:R-:W-:-:S05]  /*0070*/  IADD3 R9, PT, PT, R2, R5, RZ ;  /* 0x0000000502097210 */ /* 0x004fca0007ffe0ff */
[----:B0-----:R-:W-:Y:S01]  /*0080*/  STG.E desc[UR4][R6.64], R9 ;  /* 0x0000000906007986 */ /* 0x001fe2000c101904 */
[----:B------:R-:W-:Y:S05]  /*0090*/  EXIT ;  /* 0x000000000000794d */ /* 0x000fea0003800000 */
.L_x_0:
[----:B------:R-:W-:-:S00]  /*00a0*/  BRA `(.L_x_0) ;  /* 0xfffffffc00fc7947 */ /* 0x000fc0000383ffff */
[----:B------:R-:W-:-:S00]  /*00b0*/  NOP ;  /* 0x0000000000007918 */ /* 0x000fc00000000000 */
        /* <DEDUP_REMOVED lines=12> */
.L_x_1:


//--------------------- .nv.shared.reserved.0     --------------------------
	.section	.nv.shared.reserved.0,"aw",@nobits
	.weak		__nv_reservedSMEM_offset_0_alias
	.size		__nv_reservedSMEM_offset_0_alias, 0, 64
	.other		__nv_reservedSMEM_offset_0_alias,@"STO_CUDA_RESERVED_SHARED STV_DEFAULT"
__nv_reservedSMEM_offset_0_alias:
	.zero		0
	.zero		64


//--------------------- .nv.constant0._Z4AsumPiS_S_ --------------------------
	.section	.nv.constant0._Z4AsumPiS_S_,"a",@progbits
	.sectionflags	@""
	.align	4
.nv.constant0._Z4AsumPiS_S_:
	.zero		920


//--------------------- SYMBOLS --------------------------

	.type		.nv.reservedSmem.offset0,@object
	.size		.nv.reservedSmem.offset0,0x4
